//
// Generated by NVIDIA NVVM Compiler
//
// Compiler Build ID: CL-36424714
// Cuda compilation tools, release 13.0, V13.0.88
// Based on NVVM 20.0.0
//

.version 9.0
.target sm_100
.address_size 64

	// .globl	_Z8saxpyGPUifPfiS_i

.visible .entry _Z8saxpyGPUifPfiS_i(
	.param .u32 _Z8saxpyGPUifPfiS_i_param_0,
	.param .f32 _Z8saxpyGPUifPfiS_i_param_1,
	.param .u64 .ptr .align 1 _Z8saxpyGPUifPfiS_i_param_2,
	.param .u32 _Z8saxpyGPUifPfiS_i_param_3,
	.param .u64 .ptr .align 1 _Z8saxpyGPUifPfiS_i_param_4,
	.param .u32 _Z8saxpyGPUifPfiS_i_param_5
)
{
	.reg .pred 	%p<3>;
	.reg .b32 	%r<11>;
	.reg .b32 	%f<5>;
	.reg .b64 	%rd<9>;

	ld.param.u32 	%r4, [_Z8saxpyGPUifPfiS_i_param_0];
	ld.param.f32 	%f1, [_Z8saxpyGPUifPfiS_i_param_1];
	ld.param.u64 	%rd1, [_Z8saxpyGPUifPfiS_i_param_2];
	ld.param.u32 	%r5, [_Z8saxpyGPUifPfiS_i_param_3];
	ld.param.u64 	%rd2, [_Z8saxpyGPUifPfiS_i_param_4];
	ld.param.u32 	%r6, [_Z8saxpyGPUifPfiS_i_param_5];
	mov.u32 	%r7, %ctaid.x;
	mov.u32 	%r8, %ntid.x;
	mov.u32 	%r9, %tid.x;
	mad.lo.s32 	%r1, %r7, %r8, %r9;
	setp.ge.s32 	%p1, %r1, %r4;
	@%p1 bra 	$L__BB0_3;
	mul.lo.s32 	%r2, %r6, %r1;
	mul.lo.s32 	%r3, %r5, %r1;
	max.s32 	%r10, %r2, %r3;
	setp.ge.s32 	%p2, %r10, %r4;
	@%p2 bra 	$L__BB0_3;
	cvta.to.global.u64 	%rd3, %rd1;
	mul.wide.s32 	%rd4, %r3, 4;
	add.s64 	%rd5, %rd3, %rd4;
	ld.global.f32 	%f2, [%rd5];
	cvta.to.global.u64 	%rd6, %rd2;
	mul.wide.s32 	%rd7, %r2, 4;
	add.s64 	%rd8, %rd6, %rd7;
	ld.global.f32 	%f3, [%rd8];
	fma.rn.f32 	%f4, %f1, %f2, %f3;
	st.global.f32 	[%rd8], %f4;
$L__BB0_3:
	ret;

}
	// .globl	_Z8daxpyGPUidPdiS_i
.visible .entry _Z8daxpyGPUidPdiS_i(
	.param .u32 _Z8daxpyGPUidPdiS_i_param_0,
	.param .f64 _Z8daxpyGPUidPdiS_i_param_1,
	.param .u64 .ptr .align 1 _Z8daxpyGPUidPdiS_i_param_2,
	.param .u32 _Z8daxpyGPUidPdiS_i_param_3,
	.param .u64 .ptr .align 1 _Z8daxpyGPUidPdiS_i_param_4,
	.param .u32 _Z8daxpyGPUidPdiS_i_param_5
)
{
	.reg .pred 	%p<3>;
	.reg .b32 	%r<11>;
	.reg .b64 	%rd<9>;
	.reg .b64 	%fd<5>;

	ld.param.u32 	%r4, [_Z8daxpyGPUidPdiS_i_param_0];
	ld.param.f64 	%fd1, [_Z8daxpyGPUidPdiS_i_param_1];
	ld.param.u64 	%rd1, [_Z8daxpyGPUidPdiS_i_param_2];
	ld.param.u32 	%r5, [_Z8daxpyGPUidPdiS_i_param_3];
	ld.param.u64 	%rd2, [_Z8daxpyGPUidPdiS_i_param_4];
	ld.param.u32 	%r6, [_Z8daxpyGPUidPdiS_i_param_5];
	mov.u32 	%r7, %ctaid.x;
	mov.u32 	%r8, %ntid.x;
	mov.u32 	%r9, %tid.x;
	mad.lo.s32 	%r1, %r7, %r8, %r9;
	setp.ge.s32 	%p1, %r1, %r4;
	@%p1 bra 	$L__BB1_3;
	mul.lo.s32 	%r2, %r6, %r1;
	mul.lo.s32 	%r3, %r5, %r1;
	max.s32 	%r10, %r2, %r3;
	setp.ge.s32 	%p2, %r10, %r4;
	@%p2 bra 	$L__BB1_3;
	cvta.to.global.u64 	%rd3, %rd1;
	mul.wide.s32 	%rd4, %r3, 8;
	add.s64 	%rd5, %rd3, %rd4;
	ld.global.f64 	%fd2, [%rd5];
	cvta.to.global.u64 	%rd6, %rd2;
	mul.wide.s32 	%rd7, %r2, 8;
	add.s64 	%rd8, %rd6, %rd7;
	ld.global.f64 	%fd3, [%rd8];
	fma.rn.f64 	%fd4, %fd1, %fd2, %fd3;
	st.global.f64 	[%rd8], %fd4;
$L__BB1_3:
	ret;

}


// ===== COMPILED SASS (sm_100) =====

	.target	sm_100

	.elftype	@"ET_EXEC"


//--------------------- .note.nv.tkinfo           --------------------------
	.section	.note.nv.tkinfo,"",@"SHT_NOTE"
	.sectionflags	@"SHF_NOTE_NV_TKINFO"
	.tkinfo
        /*0018*/ 	.word	0x00000002
        /*0030*/ 	.string	""
        /*0030*/ 	.string	"ptxas"
        /*0030*/ 	.string	"Cuda compilation tools, release 13.0, V13.0.88"
        /*0030*/ 	.string	"Build cuda_13.0.r13.0/compiler.36424714_0"
        /*0030*/ 	.string	"-arch sm_100 -m 64 "



//--------------------- .note.nv.cuinfo           --------------------------
	.section	.note.nv.cuinfo,"",@"SHT_NOTE"
	.sectionflags	@"SHF_NOTE_NV_CUINFO"
        /*0018*/ 	.short	0x0002
        /*001a*/ 	.short	0x0064
        /*001c*/ 	.short	0x0082
	.zero		2


//--------------------- .nv.info                  --------------------------
	.section	.nv.info,"",@"SHT_CUDA_INFO"
	.align	4


	//----- nvinfo : EIATTR_REGCOUNT
	.align		4
        /*0000*/ 	.byte	0x04, 0x2f
        /*0002*/ 	.short	(.L_1 - .L_0)
	.align		4
.L_0:
        /*0004*/ 	.word	index@(_Z8saxpyGPUifPfiS_i)
        /*0008*/ 	.word	0x0000000a


	//----- nvinfo : EIATTR_FRAME_SIZE
	.align		4
.L_1:
        /*000c*/ 	.byte	0x04, 0x11
        /*000e*/ 	.short	(.L_3 - .L_2)
	.align		4
.L_2:
        /*0010*/ 	.word	index@(_Z8saxpyGPUifPfiS_i)
        /*0014*/ 	.word	0x00000000


	//----- nvinfo : EIATTR_REGCOUNT
	.align		4
.L_3:
        /*0018*/ 	.byte	0x04, 0x2f
        /*001a*/ 	.short	(.L_5 - .L_4)
	.align		4
.L_4:
        /*001c*/ 	.word	index@(_Z8daxpyGPUidPdiS_i)
        /*0020*/ 	.word	0x0000000a


	//----- nvinfo : EIATTR_FRAME_SIZE
	.align		4
.L_5:
        /*0024*/ 	.byte	0x04, 0x11
        /*0026*/ 	.short	(.L_7 - .L_6)
	.align		4
.L_6:
        /*0028*/ 	.word	index@(_Z8daxpyGPUidPdiS_i)
        /*002c*/ 	.word	0x00000000


	//----- nvinfo : EIATTR_MIN_STACK_SIZE
	.align		4
.L_7:
        /*0030*/ 	.byte	0x04, 0x12
        /*0032*/ 	.short	(.L_9 - .L_8)
	.align		4
.L_8:
        /*0034*/ 	.word	index@(_Z8daxpyGPUidPdiS_i)
        /*0038*/ 	.word	0x00000000


	//----- nvinfo : EIATTR_MIN_STACK_SIZE
	.align		4
.L_9:
        /*003c*/ 	.byte	0x04, 0x12
        /*003e*/ 	.short	(.L_11 - .L_10)
	.align		4
.L_10:
        /*0040*/ 	.word	index@(_Z8saxpyGPUifPfiS_i)
        /*0044*/ 	.word	0x00000000
.L_11:


//--------------------- .nv.compat                --------------------------
	.section	.nv.compat,"",@"SHT_CUDA_COMPAT_INFO"
	.align	4
        /*0000*/ 	.byte	0x02, 0x09, 0x00, 0x00, 0x02, 0x02, 0x01, 0x00, 0x02, 0x05, 0x05, 0x00, 0x03, 0x07, 0x01, 0x01
        /*0010*/ 	.byte	0x02, 0x03, 0x00, 0x00, 0x02, 0x06, 0x01, 0x00, 0x04, 0x0b, 0x08, 0x00, 0x01, 0x00, 0x00, 0x00
        /*0020*/ 	.byte	0x00, 0x00, 0x00, 0x00


//--------------------- .nv.info._Z8daxpyGPUidPdiS_i --------------------------
	.section	.nv.info._Z8daxpyGPUidPdiS_i,"",@"SHT_CUDA_INFO"
	.sectionflags	@""
	.align	4


	//----- nvinfo : EIATTR_CUDA_API_VERSION
	.align		4
        /*0000*/ 	.byte	0x04, 0x37
        /*0002*/ 	.short	(.L_13 - .L_12)
.L_12:
        /*0004*/ 	.word	0x00000082


	//----- nvinfo : EIATTR_KPARAM_INFO
	.align		4
.L_13:
        /*0008*/ 	.byte	0x04, 0x17
        /*000a*/ 	.short	(.L_15 - .L_14)
.L_14:
        /*000c*/ 	.word	0x00000000
        /*0010*/ 	.short	0x0005
        /*0012*/ 	.short	0x0028
        /*0014*/ 	.byte	0x00, 0xf0, 0x11, 0x00


	//----- nvinfo : EIATTR_KPARAM_INFO
	.align		4
.L_15:
        /*0018*/ 	.byte	0x04, 0x17
        /*001a*/ 	.short	(.L_17 - .L_16)
.L_16:
        /*001c*/ 	.word	0x00000000
        /*0020*/ 	.short	0x0004
        /*0022*/ 	.short	0x0020
        /*0024*/ 	.byte	0x00, 0xf5, 0x21, 0x00


	//----- nvinfo : EIATTR_KPARAM_INFO
	.align		4
.L_17:
        /*0028*/ 	.byte	0x04, 0x17
        /*002a*/ 	.short	(.L_19 - .L_18)
.L_18:
        /*002c*/ 	.word	0x00000000
        /*0030*/ 	.short	0x0003
        /*0032*/ 	.short	0x0018
        /*0034*/ 	.byte	0x00, 0xf0, 0x11, 0x00


	//----- nvinfo : EIATTR_KPARAM_INFO
	.align		4
.L_19:
        /*0038*/ 	.byte	0x04, 0x17
        /*003a*/ 	.short	(.L_21 - .L_20)
.L_20:
        /*003c*/ 	.word	0x00000000
        /*0040*/ 	.short	0x0002
        /*0042*/ 	.short	0x0010
        /*0044*/ 	.byte	0x00, 0xf5, 0x21, 0x00


	//----- nvinfo : EIATTR_KPARAM_INFO
	.align		4
.L_21:
        /*0048*/ 	.byte	0x04, 0x17
        /*004a*/ 	.short	(.L_23 - .L_22)
.L_22:
        /*004c*/ 	.word	0x00000000
        /*0050*/ 	.short	0x0001
        /*0052*/ 	.short	0x0008
        /*0054*/ 	.byte	0x00, 0xf0, 0x21, 0x00


	//----- nvinfo : EIATTR_KPARAM_INFO
	.align		4
.L_23:
        /*0058*/ 	.byte	0x04, 0x17
        /*005a*/ 	.short	(.L_25 - .L_24)
.L_24:
        /*005c*/ 	.word	0x00000000
        /*0060*/ 	.short	0x0000
        /*0062*/ 	.short	0x0000
        /*0064*/ 	.byte	0x00, 0xf0, 0x11, 0x00


	//----- nvinfo : EIATTR_SPARSE_MMA_MASK
	.align		4
.L_25:
        /*0068*/ 	.byte	0x03, 0x50
        /*006a*/ 	.short	0x0000


	//----- nvinfo : EIATTR_MAXREG_COUNT
	.align		4
        /*006c*/ 	.byte	0x03, 0x1b
        /*006e*/ 	.short	0x00ff


	//----- nvinfo : EIATTR_MERCURY_ISA_VERSION
	.align		4
        /*0070*/ 	.byte	0x03, 0x5f
        /*0072*/ 	.short	0x0101


	//----- nvinfo : EIATTR_VRC_CTA_INIT_COUNT
	.align		4
        /*0074*/ 	.byte	0x02, 0x4a
	.zero		1
	.zero		1


	//----- nvinfo : EIATTR_EXIT_INSTR_OFFSETS
	.align		4
        /*0078*/ 	.byte	0x04, 0x1c
        /*007a*/ 	.short	(.L_27 - .L_26)


	//   ....[0]....
.L_26:
        /*007c*/ 	.word	0x00000070


	//   ....[1]....
        /*0080*/ 	.word	0x000000e0


	//   ....[2]....
        /*0084*/ 	.word	0x00000190


	//----- nvinfo : EIATTR_CBANK_PARAM_SIZE
	.align		4
.L_27:
        /*0088*/ 	.byte	0x03, 0x19
        /*008a*/ 	.short	0x002c


	//----- nvinfo : EIATTR_PARAM_CBANK
	.align		4
        /*008c*/ 	.byte	0x04, 0x0a
        /*008e*/ 	.short	(.L_29 - .L_28)
	.align		4
.L_28:
        /*0090*/ 	.word	index@(.nv.constant0._Z8daxpyGPUidPdiS_i)
        /*0094*/ 	.short	0x0380
        /*0096*/ 	.short	0x002c


	//----- nvinfo : EIATTR_SW_WAR
	.align		4
.L_29:
        /*0098*/ 	.byte	0x04, 0x36
        /*009a*/ 	.short	(.L_31 - .L_30)
.L_30:
        /*009c*/ 	.word	0x00000008
.L_31:


//--------------------- .nv.info._Z8saxpyGPUifPfiS_i --------------------------
	.section	.nv.info._Z8saxpyGPUifPfiS_i,"",@"SHT_CUDA_INFO"
	.sectionflags	@""
	.align	4


	//----- nvinfo : EIATTR_CUDA_API_VERSION
	.align		4
        /*0000*/ 	.byte	0x04, 0x37
        /*0002*/ 	.short	(.L_33 - .L_32)
.L_32:
        /*0004*/ 	.word	0x00000082


	//----- nvinfo : EIATTR_KPARAM_INFO
	.align		4
.L_33:
        /*0008*/ 	.byte	0x04, 0x17
        /*000a*/ 	.short	(.L_35 - .L_34)
.L_34:
        /*000c*/ 	.word	0x00000000
        /*0010*/ 	.short	0x0005
        /*0012*/ 	.short	0x0020
        /*0014*/ 	.byte	0x00, 0xf0, 0x11, 0x00


	//----- nvinfo : EIATTR_KPARAM_INFO
	.align		4
.L_35:
        /*0018*/ 	.byte	0x04, 0x17
        /*001a*/ 	.short	(.L_37 - .L_36)
.L_36:
        /*001c*/ 	.word	0x00000000
        /*0020*/ 	.short	0x0004
        /*0022*/ 	.short	0x0018
        /*0024*/ 	.byte	0x00, 0xf5, 0x21, 0x00


	//----- nvinfo : EIATTR_KPARAM_INFO
	.align		4
.L_37:
        /*0028*/ 	.byte	0x04, 0x17
        /*002a*/ 	.short	(.L_39 - .L_38)
.L_38:
        /*002c*/ 	.word	0x00000000
        /*0030*/ 	.short	0x0003
        /*0032*/ 	.short	0x0010
        /*0034*/ 	.byte	0x00, 0xf0, 0x11, 0x00


	//----- nvinfo : EIATTR_KPARAM_INFO
	.align		4
.L_39:
        /*0038*/ 	.byte	0x04, 0x17
        /*003a*/ 	.short	(.L_41 - .L_40)
.L_40:
        /*003c*/ 	.word	0x00000000
        /*0040*/ 	.short	0x0002
        /*0042*/ 	.short	0x0008
        /*0044*/ 	.byte	0x00, 0xf5, 0x21, 0x00


	//----- nvinfo : EIATTR_KPARAM_INFO
	.align		4
.L_41:
        /*0048*/ 	.byte	0x04, 0x17
        /*004a*/ 	.short	(.L_43 - .L_42)
.L_42:
        /*004c*/ 	.word	0x00000000
        /*0050*/ 	.short	0x0001
        /*0052*/ 	.short	0x0004
        /*0054*/ 	.byte	0x00, 0xf0, 0x11, 0x00


	//----- nvinfo : EIATTR_KPARAM_INFO
	.align		4
.L_43:
        /*0058*/ 	.byte	0x04, 0x17
        /*005a*/ 	.short	(.L_45 - .L_44)
.L_44:
        /*005c*/ 	.word	0x00000000
        /*0060*/ 	.short	0x0000
        /*0062*/ 	.short	0x0000
        /*0064*/ 	.byte	0x00, 0xf0, 0x11, 0x00


	//----- nvinfo : EIATTR_SPARSE_MMA_MASK
	.align		4
.L_45:
        /*0068*/ 	.byte	0x03, 0x50
        /*006a*/ 	.short	0x0000


	//----- nvinfo : EIATTR_MAXREG_COUNT
	.align		4
        /*006c*/ 	.byte	0x03, 0x1b
        /*006e*/ 	.short	0x00ff


	//----- nvinfo : EIATTR_MERCURY_ISA_VERSION
	.align		4
        /*0070*/ 	.byte	0x03, 0x5f
        /*0072*/ 	.short	0x0101


	//----- nvinfo : EIATTR_VRC_CTA_INIT_COUNT
	.align		4
        /*0074*/ 	.byte	0x02, 0x4a
	.zero		1
	.zero		1


	//----- nvinfo : EIATTR_EXIT_INSTR_OFFSETS
	.align		4
        /*0078*/ 	.byte	0x04, 0x1c
        /*007a*/ 	.short	(.L_47 - .L_46)


	//   ....[0]....
.L_46:
        /*007c*/ 	.word	0x00000070


	//   ....[1]....
        /*0080*/ 	.word	0x000000e0


	//   ....[2]....
        /*0084*/ 	.word	0x00000190


	//----- nvinfo : EIATTR_CBANK_PARAM_SIZE
	.align		4
.L_47:
        /*0088*/ 	.byte	0x03, 0x19
        /*008a*/ 	.short	0x0024


	//----- nvinfo : EIATTR_PARAM_CBANK
	.align		4
        /*008c*/ 	.byte	0x04, 0x0a
        /*008e*/ 	.short	(.L_49 - .L_48)
	.align		4
.L_48:
        /*0090*/ 	.word	index@(.nv.constant0._Z8saxpyGPUifPfiS_i)
        /*0094*/ 	.short	0x0380
        /*0096*/ 	.short	0x0024


	//----- nvinfo : EIATTR_SW_WAR
	.align		4
.L_49:
        /*0098*/ 	.byte	0x04, 0x36
        /*009a*/ 	.short	(.L_51 - .L_50)
.L_50:
        /*009c*/ 	.word	0x00000008
.L_51:


//--------------------- .nv.callgraph             --------------------------
	.section	.nv.callgraph,"",@"SHT_CUDA_CALLGRAPH"
	.align	4
	.sectionentsize	8
	.align		4
        /*0000*/ 	.word	0x00000000
	.align		4
        /*0004*/ 	.word	0xffffffff
	.align		4
        /*0008*/ 	.word	0x00000000
	.align		4
        /*000c*/ 	.word	0xfffffffe
	.align		4
        /*0010*/ 	.word	0x00000000
	.align		4
        /*0014*/ 	.word	0xfffffffd
	.align		4
        /*0018*/ 	.word	0x00000000
	.align		4
        /*001c*/ 	.word	0xfffffffc


//--------------------- .text._Z8daxpyGPUidPdiS_i --------------------------
	.section	.text._Z8daxpyGPUidPdiS_i,"ax",@progbits
	.align	128
        .global         _Z8daxpyGPUidPdiS_i
        .type           _Z8daxpyGPUidPdiS_i,@function
        .size           _Z8daxpyGPUidPdiS_i,(.L_x_2 - _Z8daxpyGPUidPdiS_i)
        .other          _Z8daxpyGPUidPdiS_i,@"STO_CUDA_ENTRY STV_DEFAULT"
_Z8daxpyGPUidPdiS_i:
.text._Z8daxpyGPUidPdiS_i:
[----:B------:R-:W-:Y:S01]  /*0000*/  LDC R1, c[0x0][0x37c] ;  /* 0x0000df00ff017b82 */ /* 0x000fe20000000800 */
[----:B------:R-:W0:Y:S07]  /*0010*/  S2R R3, SR_TID.X ;  /* 0x0000000000037919 */ /* 0x000e2e0000002100 */
[----:B------:R-:W0:Y:S01]  /*0020*/  S2UR UR4, SR_CTAID.X ;  /* 0x00000000000479c3 */ /* 0x000e220000002500 */
[----:B------:R-:W1:Y:S07]  /*0030*/  LDCU UR5, c[0x0][0x380] ;  /* 0x00007000ff0577ac */ /* 0x000e6e0008000800 */
[----:B------:R-:W0:Y:S02]  /*0040*/  LDC R0, c[0x0][0x360] ;  /* 0x0000d800ff007b82 */ /* 0x000e240000000800 */
[----:B0-----:R-:W-:-:S05]  /*0050*/  IMAD R0, R0, UR4, R3 ;  /* 0x0000000400007c24 */ /* 0x001fca000f8e0203 */
[----:B-1----:R-:W-:-:S13]  /*0060*/  ISETP.GE.AND P0, PT, R0, UR5, PT ;  /* 0x0000000500007c0c */ /* 0x002fda000bf06270 */
[----:B------:R-:W-:Y:S05]  /*0070*/  @P0 EXIT ;  /* 0x000000000000094d */ /* 0x000fea0003800000 */
[----:B------:R-:W0:Y:S01]  /*0080*/  LDCU UR4, c[0x0][0x3a8] ;  /* 0x00007500ff0477ac */ /* 0x000e220008000800 */
[----:B------:R-:W1:Y:S01]  /*0090*/  LDCU UR6, c[0x0][0x398] ;  /* 0x00007300ff0677ac */ /* 0x000e620008000800 */
[C---:B0-----:R-:W-:Y:S02]  /*00a0*/  IMAD R7, R0.reuse, UR4, RZ ;  /* 0x0000000400077c24 */ /* 0x041fe4000f8e02ff */
[----:B-1----:R-:W-:-:S05]  /*00b0*/  IMAD R0, R0, UR6, RZ ;  /* 0x0000000600007c24 */ /* 0x002fca000f8e02ff */
[----:B------:R-:W-:-:S04]  /*00c0*/  VIMNMX R2, PT, PT, R7, R0, !PT ;  /* 0x0000000007027248 */ /* 0x000fc80007fe0100 */
[----:B------:R-:W-:-:S13]  /*00d0*/  ISETP.GE.AND P0, PT, R2, UR5, PT ;  /* 0x0000000502007c0c */ /* 0x000fda000bf06270 */
[----:B------:R-:W-:Y:S05]  /*00e0*/  @P0 EXIT ;  /* 0x000000000000094d */ /* 0x000fea0003800000 */
[----:B------:R-:W0:Y:S01]  /*00f0*/  LDC.64 R2, c[0x0][0x390] ;  /* 0x0000e400ff027b82 */ /* 0x000e220000000a00 */
[----:B------:R-:W1:Y:S01]  /*0100*/  LDCU.64 UR4, c[0x0][0x358] ;  /* 0x00006b00ff0477ac */ /* 0x000e620008000a00 */
[----:B------:R-:W2:Y:S06]  /*0110*/  LDCU.64 UR6, c[0x0][0x388] ;  /* 0x00007100ff0677ac */ /* 0x000eac0008000a00 */
[----:B------:R-:W3:Y:S01]  /*0120*/  LDC.64 R4, c[0x0][0x3a0] ;  /* 0x0000e800ff047b82 */ /* 0x000ee20000000a00 */
[----:B0-----:R-:W-:-:S06]  /*0130*/  IMAD.WIDE R2, R0, 0x8, R2 ;  /* 0x0000000800027825 */ /* 0x001fcc00078e0202 */
[----:B-1----:R-:W2:Y:S01]  /*0140*/  LDG.E.64 R2, desc[UR4][R2.64] ;  /* 0x0000000402027981 */ /* 0x002ea2000c1e1b00 */
[----:B---3--:R-:W-:-:S05]  /*0150*/  IMAD.WIDE R4, R7, 0x8, R4 ;  /* 0x0000000807047825 */ /* 0x008fca00078e0204 */
[----:B------:R-:W2:Y:S02]  /*0160*/  LDG.E.64 R6, desc[UR4][R4.64] ;  /* 0x0000000404067981 */ /* 0x000ea4000c1e1b00 */
[----:B--2---:R-:W-:-:S07]  /*0170*/  DFMA R6, R2, UR6, R6 ;  /* 0x0000000602067c2b */ /* 0x004fce0008000006 */
[----:B------:R-:W-:Y:S01]  /*0180*/  STG.E.64 desc[UR4][R4.64], R6 ;  /* 0x0000000604007986 */ /* 0x000fe2000c101b04 */
[----:B------:R-:W-:Y:S05]  /*0190*/  EXIT ;  /* 0x000000000000794d */ /* 0x000fea0003800000 */
.L_x_0:
[----:B------:R-:W-:-:S00]  /*01a0*/  BRA `(.L_x_0) ;  /* 0xfffffffc00fc7947 */ /* 0x000fc0000383ffff */
[----:B------:R-:W-:-:S00]  /*01b0*/  NOP ;  /* 0x0000000000007918 */ /* 0x000fc00000000000 */
        /* <DEDUP_REMOVED lines=12> */
.L_x_2:


//--------------------- .text._Z8saxpyGPUifPfiS_i --------------------------
	.section	.text._Z8saxpyGPUifPfiS_i,"ax",@progbits
	.align	128
        .global         _Z8saxpyGPUifPfiS_i
        .type           _Z8saxpyGPUifPfiS_i,@function
        .size           _Z8saxpyGPUifPfiS_i,(.L_x_3 - _Z8saxpyGPUifPfiS_i)
        .other          _Z8saxpyGPUifPfiS_i,@"STO_CUDA_ENTRY STV_DEFAULT"
_Z8saxpyGPUifPfiS_i:
.text._Z8saxpyGPUifPfiS_i:
        /* <DEDUP_REMOVED lines=17> */
[----:B------:R-:W2:Y:S06]  /*0110*/  LDCU UR6, c[0x0][0x384] ;  /* 0x00007080ff0677ac */ /* 0x000eac0008000800 */
[----:B------:R-:W3:Y:S01]  /*0120*/  LDC.64 R4, c[0x0][0x398] ;  /* 0x0000e600ff047b82 */ /* 0x000ee20000000a00 */
[----:B0-----:R-:W-:-:S06]  /*0130*/  IMAD.WIDE R2, R0, 0x4, R2 ;  /* 0x0000000400027825 */ /* 0x001fcc00078e0202 */
[----:B-1----:R-:W2:Y:S01]  /*0140*/  LDG.E R2, desc[UR4][R2.64] ;  /* 0x0000000402027981 */ /* 0x002ea2000c1e1900 */
[----:B---3--:R-:W-:-:S05]  /*0150*/  IMAD.WIDE R4, R7, 0x4, R4 ;  /* 0x0000000407047825 */ /* 0x008fca00078e0204 */
[----:B------:R-:W2:Y:S02]  /*0160*/  LDG.E R7, desc[UR4][R4.64] ;  /* 0x0000000404077981 */ /* 0x000ea4000c1e1900 */
[----:B--2---:R-:W-:-:S05]  /*0170*/  FFMA R7, R2, UR6, R7 ;  /* 0x0000000602077c23 */ /* 0x004fca0008000007 */
[----:B------:R-:W-:Y:S01]  /*0180*/  STG.E desc[UR4][R4.64], R7 ;  /* 0x0000000704007986 */ /* 0x000fe2000c101904 */
[----:B------:R-:W-:Y:S05]  /*0190*/  EXIT ;  /* 0x000000000000794d */ /* 0x000fea0003800000 */
.L_x_1:
        /* <DEDUP_REMOVED lines=14> */
.L_x_3:


//--------------------- .nv.shared.reserved.0     --------------------------
	.section	.nv.shared.reserved.0,"aw",@nobits
	.weak		__nv_reservedSMEM_offset_0_alias
	.size		__nv_reservedSMEM_offset_0_alias, 0, 64
	.other		__nv_reservedSMEM_offset_0_alias,@"STO_CUDA_RESERVED_SHARED STV_DEFAULT"
__nv_reservedSMEM_offset_0_alias:
	.zero		0
	.zero		64


//--------------------- .nv.constant0._Z8daxpyGPUidPdiS_i --------------------------
	.section	.nv.constant0._Z8daxpyGPUidPdiS_i,"a",@progbits
	.sectionflags	@""
	.align	4
.nv.constant0._Z8daxpyGPUidPdiS_i:
	.zero		940


//--------------------- .nv.constant0._Z8saxpyGPUifPfiS_i --------------------------
	.section	.nv.constant0._Z8saxpyGPUifPfiS_i,"a",@progbits
	.sectionflags	@""
	.align	4
.nv.constant0._Z8saxpyGPUifPfiS_i:
	.zero		932


//--------------------- SYMBOLS --------------------------

	.type		.nv.reservedSmem.offset0,@object
	.size		.nv.reservedSmem.offset0,0x4
